	.headerflags	@"EF_CUDA_TEXMODE_UNIFIED EF_CUDA_64BIT_ADDRESS EF_CUDA_ACCELERATORS EF_CUDA_SM90 EF_CUDA_VIRTUAL_SM(EF_CUDA_SM90)"
	.elftype	@"ET_EXEC"


//--------------------- .nv.info                  --------------------------
	.section	.nv.info,"",@"SHT_CUDA_INFO"
	.align	4


	//----- nvinfo : EIATTR_REGCOUNT
	.align		4
        /*0000*/ 	.byte	0x04, 0x2f
        /*0002*/ 	.short	(.L_3 - .L_2)
	.align		4
.L_2:
        /*0004*/ 	.word	index@(triton_poi_fused__native_batch_norm_legit_no_training_convolution_relu_7)
        /*0008*/ 	.word	0x00000017


	//----- nvinfo : EIATTR_MIN_STACK_SIZE
	.align		4
.L_3:
        /*000c*/ 	.byte	0x04, 0x12
        /*000e*/ 	.short	(.L_5 - .L_4)
	.align		4
.L_4:
        /*0010*/ 	.word	index@(triton_poi_fused__native_batch_norm_legit_no_training_convolution_relu_7)
        /*0014*/ 	.word	0x00000000


	//----- nvinfo : EIATTR_FRAME_SIZE
	.align		4
.L_5:
        /*0018*/ 	.byte	0x04, 0x11
        /*001a*/ 	.short	(.L_7 - .L_6)
	.align		4
.L_6:
        /*001c*/ 	.word	index@(triton_poi_fused__native_batch_norm_legit_no_training_convolution_relu_7)
        /*0020*/ 	.word	0x00000000


	//----- nvinfo : EIATTR_MIN_STACK_SIZE
	.align		4
.L_7:
        /*0024*/ 	.byte	0x04, 0x12
        /*0026*/ 	.short	(.L_9 - .L_8)
	.align		4
.L_8:
        /*0028*/ 	.word	index@(triton_poi_fused__native_batch_norm_legit_no_training_convolution_relu_7)
        /*002c*/ 	.word	0x00000000
.L_9:


//--------------------- .nv.info.triton_poi_fused__native_batch_norm_legit_no_training_convolution_relu_7 --------------------------
	.section	.nv.info.triton_poi_fused__native_batch_norm_legit_no_training_convolution_relu_7,"",@"SHT_CUDA_INFO"
	.sectionflags	@""
	.align	4


	//----- nvinfo : EIATTR_CUDA_API_VERSION
	.align		4
        /*0000*/ 	.byte	0x04, 0x37
        /*0002*/ 	.short	(.L_11 - .L_10)
.L_10:
        /*0004*/ 	.word	0x0000007c


	//----- nvinfo : EIATTR_KPARAM_INFO
	.align		4
.L_11:
        /*0008*/ 	.byte	0x04, 0x17
        /*000a*/ 	.short	(.L_13 - .L_12)
.L_12:
        /*000c*/ 	.word	0x00000000
        /*0010*/ 	.short	0x0007
        /*0012*/ 	.short	0x0038
        /*0014*/ 	.byte	0x00, 0xf0, 0x11, 0x00


	//----- nvinfo : EIATTR_KPARAM_INFO
	.align		4
.L_13:
        /*0018*/ 	.byte	0x04, 0x17
        /*001a*/ 	.short	(.L_15 - .L_14)
.L_14:
        /*001c*/ 	.word	0x00000000
        /*0020*/ 	.short	0x0006
        /*0022*/ 	.short	0x0030
        /*0024*/ 	.byte	0x00, 0xf4, 0x21, 0x00


	//----- nvinfo : EIATTR_KPARAM_INFO
	.align		4
.L_15:
        /*0028*/ 	.byte	0x04, 0x17
        /*002a*/ 	.short	(.L_17 - .L_16)
.L_16:
        /*002c*/ 	.word	0x00000000
        /*0030*/ 	.short	0x0005
        /*0032*/ 	.short	0x0028
        /*0034*/ 	.byte	0x00, 0xf4, 0x21, 0x00


	//----- nvinfo : EIATTR_KPARAM_INFO
	.align		4
.L_17:
        /*0038*/ 	.byte	0x04, 0x17
        /*003a*/ 	.short	(.L_19 - .L_18)
.L_18:
        /*003c*/ 	.word	0x00000000
        /*0040*/ 	.short	0x0004
        /*0042*/ 	.short	0x0020
        /*0044*/ 	.byte	0x00, 0xf4, 0x21, 0x00


	//----- nvinfo : EIATTR_KPARAM_INFO
	.align		4
.L_19:
        /*0048*/ 	.byte	0x04, 0x17
        /*004a*/ 	.short	(.L_21 - .L_20)
.L_20:
        /*004c*/ 	.word	0x00000000
        /*0050*/ 	.short	0x0003
        /*0052*/ 	.short	0x0018
        /*0054*/ 	.byte	0x00, 0xf4, 0x21, 0x00


	//----- nvinfo : EIATTR_KPARAM_INFO
	.align		4
.L_21:
        /*0058*/ 	.byte	0x04, 0x17
        /*005a*/ 	.short	(.L_23 - .L_22)
.L_22:
        /*005c*/ 	.word	0x00000000
        /*0060*/ 	.short	0x0002
        /*0062*/ 	.short	0x0010
        /*0064*/ 	.byte	0x00, 0xf4, 0x21, 0x00


	//----- nvinfo : EIATTR_KPARAM_INFO
	.align		4
.L_23:
        /*0068*/ 	.byte	0x04, 0x17
        /*006a*/ 	.short	(.L_25 - .L_24)
.L_24:
        /*006c*/ 	.word	0x00000000
        /*0070*/ 	.short	0x0001
        /*0072*/ 	.short	0x0008
        /*0074*/ 	.byte	0x00, 0xf4, 0x21, 0x00


	//----- nvinfo : EIATTR_KPARAM_INFO
	.align		4
.L_25:
        /*0078*/ 	.byte	0x04, 0x17
        /*007a*/ 	.short	(.L_27 - .L_26)
.L_26:
        /*007c*/ 	.word	0x00000000
        /*0080*/ 	.short	0x0000
        /*0082*/ 	.short	0x0000
        /*0084*/ 	.byte	0x00, 0xf4, 0x21, 0x00


	//----- nvinfo : EIATTR_SPARSE_MMA_MASK
	.align		4
.L_27:
        /*0088*/ 	.byte	0x03, 0x50
        /*008a*/ 	.short	0x0000


	//----- nvinfo : EIATTR_MAXREG_COUNT
	.align		4
        /*008c*/ 	.byte	0x03, 0x1b
        /*008e*/ 	.short	0x00ff


	//----- nvinfo : EIATTR_EXIT_INSTR_OFFSETS
	.align		4
        /*0090*/ 	.byte	0x04, 0x1c
        /*0092*/ 	.short	(.L_29 - .L_28)


	//   ....[0]....
.L_28:
        /*0094*/ 	.word	0x00000350


	//   ....[1]....
        /*0098*/ 	.word	0x00000370


	//----- nvinfo : EIATTR_REQNTID
	.align		4
.L_29:
        /*009c*/ 	.byte	0x04, 0x10
        /*009e*/ 	.short	(.L_31 - .L_30)
.L_30:
        /*00a0*/ 	.word	0x00000080
        /*00a4*/ 	.word	0x00000001
        /*00a8*/ 	.word	0x00000001


	//----- nvinfo : EIATTR_CBANK_PARAM_SIZE
	.align		4
.L_31:
        /*00ac*/ 	.byte	0x03, 0x19
        /*00ae*/ 	.short	0x003c


	//----- nvinfo : EIATTR_PARAM_CBANK
	.align		4
        /*00b0*/ 	.byte	0x04, 0x0a
        /*00b2*/ 	.short	(.L_33 - .L_32)
	.align		4
.L_32:
        /*00b4*/ 	.word	index@(.nv.constant0.triton_poi_fused__native_batch_norm_legit_no_training_convolution_relu_7)
        /*00b8*/ 	.short	0x0210
        /*00ba*/ 	.short	0x003c


	//----- nvinfo : EIATTR_SW_WAR
	.align		4
.L_33:
        /*00bc*/ 	.byte	0x04, 0x36
        /*00be*/ 	.short	(.L_35 - .L_34)
.L_34:
        /*00c0*/ 	.word	0x00000008
.L_35:


//--------------------- .nv.callgraph             --------------------------
	.section	.nv.callgraph,"",@"SHT_CUDA_CALLGRAPH"
	.align	4
	.sectionentsize	8
	.align		4
        /*0000*/ 	.word	0x00000000
	.align		4
        /*0004*/ 	.word	0xffffffff
	.align		4
        /*0008*/ 	.word	0x00000000
	.align		4
        /*000c*/ 	.word	0xfffffffe
	.align		4
        /*0010*/ 	.word	0x00000000
	.align		4
        /*0014*/ 	.word	0xfffffffd
	.align		4
        /*0018*/ 	.word	0x00000000
	.align		4
        /*001c*/ 	.word	0xfffffffc


//--------------------- .nv.constant4             --------------------------
	.section	.nv.constant4,"a",@progbits
	.align	8
	.align		8
.nv.constant4:
        /*0000*/ 	.dword	_$_str
	.align		8
        /*0008*/ 	.dword	_$_str_$_2


//--------------------- .text.triton_poi_fused__native_batch_norm_legit_no_training_convolution_relu_7 --------------------------
	.section	.text.triton_poi_fused__native_batch_norm_legit_no_training_convolution_relu_7,"ax",@progbits
	.align	128
        .global         triton_poi_fused__native_batch_norm_legit_no_training_convolution_relu_7
        .type           triton_poi_fused__native_batch_norm_legit_no_training_convolution_relu_7,@function
        .size           triton_poi_fused__native_batch_norm_legit_no_training_convolution_relu_7,(.L_x_1 - triton_poi_fused__native_batch_norm_legit_no_training_convolution_relu_7)
        .other          triton_poi_fused__native_batch_norm_legit_no_training_convolution_relu_7,@"STO_CUDA_ENTRY STV_DEFAULT"
triton_poi_fused__native_batch_norm_legit_no_training_convolution_relu_7:
.text.triton_poi_fused__native_batch_norm_legit_no_training_convolution_relu_7:
[----:B------:R-:W0:Y:S01]  /*0000*/  LDC R1, c[0x0][0x28] ;  /* 0x00000a00ff017b82 */ /* 0x000e220000000800 */
[----:B------:R-:W1:Y:S07]  /*0010*/  S2R R0, SR_TID.X ;  /* 0x0000000000007919 */ /* 0x000e6e0000002100 */
[----:B------:R-:W2:Y:S01]  /*0020*/  LDC.64 R12, c[0x0][0x228] ;  /* 0x00008a00ff0c7b82 */ /* 0x000ea20000000a00 */
[----:B------:R-:W-:Y:S01]  /*0030*/  CS2R R4, SRZ ;  /* 0x0000000000047805 */ /* 0x000fe2000001ff00 */
[----:B------:R-:W-:Y:S01]  /*0040*/  ULDC.64 UR4, c[0x0][0x208] ;  /* 0x0000820000047ab9 */ /* 0x000fe20000000a00 */
[----:B------:R-:W3:Y:S05]  /*0050*/  S2R R3, SR_CTAID.X ;  /* 0x0000000000037919 */ /* 0x000eea0000002500 */
[----:B------:R-:W4:Y:S08]  /*0060*/  LDC.64 R10, c[0x0][0x218] ;  /* 0x00008600ff0a7b82 */ /* 0x000f300000000a00 */
[----:B------:R-:W5:Y:S08]  /*0070*/  LDC.64 R14, c[0x0][0x220] ;  /* 0x00008800ff0e7b82 */ /* 0x000f700000000a00 */
[----:B------:R-:W5:Y:S01]  /*0080*/  LDC.64 R16, c[0x0][0x230] ;  /* 0x00008c00ff107b82 */ /* 0x000f620000000a00 */
[----:B-1----:R-:W-:-:S07]  /*0090*/  LOP3.LUT R0, R0, 0x7f, RZ, 0xc0, !PT ;  /* 0x0000007f00007812 */ /* 0x002fce00078ec0ff */
[----:B------:R-:W1:Y:S01]  /*00a0*/  LDC.64 R6, c[0x0][0x238] ;  /* 0x00008e00ff067b82 */ /* 0x000e620000000a00 */
[----:B---3--:R-:W-:Y:S02]  /*00b0*/  SHF.R.S32.HI R2, RZ, 0x18, R3 ;  /* 0x00000018ff027819 */ /* 0x008fe40000011403 */
[----:B------:R-:W-:Y:S02]  /*00c0*/  LEA R0, R3, R0, 0x7 ;  /* 0x0000000003007211 */ /* 0x000fe400078e38ff */
[----:B------:R-:W-:Y:S02]  /*00d0*/  SGXT R3, R2, 0x1 ;  /* 0x000000010203781a */ /* 0x000fe40000000200 */
[----:B------:R-:W-:Y:S02]  /*00e0*/  ISETP.GE.AND P0, PT, R0, 0x400, PT ;  /* 0x000004000000780c */ /* 0x000fe40003f06270 */
[----:B------:R-:W-:-:S04]  /*00f0*/  LEA.HI R3, R3, R0, RZ, 0x6 ;  /* 0x0000000003037211 */ /* 0x000fc800078f30ff */
[----:B------:R-:W-:-:S04]  /*0100*/  LOP3.LUT R3, R3, 0xffffffc0, RZ, 0xc0, !PT ;  /* 0xffffffc003037812 */ /* 0x000fc800078ec0ff */
[----:B------:R-:W-:Y:S02]  /*0110*/  IADD3 R19, R0, -R3, RZ ;  /* 0x8000000300137210 */ /* 0x000fe40007ffe0ff */
[----:B------:R-:W3:Y:S03]  /*0120*/  LDC.64 R2, c[0x0][0x210] ;  /* 0x00008400ff027b82 */ /* 0x000ee60000000a00 */
[----:B--2---:R-:W-:-:S05]  /*0130*/  IMAD.WIDE R12, R19, 0x4, R12 ;  /* 0x00000004130c7825 */ /* 0x004fca00078e020c */
[----:B------:R5:W2:Y:S01]  /*0140*/  @!P0 LDG.E.EL R4, desc[UR4][R12.64] ;  /* 0x000000040c048981 */ /* 0x000aa2000c2e1900 */
[----:B------:R-:W-:Y:S01]  /*0150*/  CS2R R8, SRZ ;  /* 0x0000000000087805 */ /* 0x000fe2000001ff00 */
[----:B----4-:R-:W-:-:S05]  /*0160*/  IMAD.WIDE R10, R19, 0x4, R10 ;  /* 0x00000004130a7825 */ /* 0x010fca00078e020a */
[----:B------:R4:W2:Y:S01]  /*0170*/  @!P0 LDG.E.EL R8, desc[UR4][R10.64] ;  /* 0x000000040a088981 */ /* 0x0008a2000c2e1900 */
[----:B-----5:R-:W-:-:S04]  /*0180*/  IMAD.WIDE R12, R19, 0x4, R14 ;  /* 0x00000004130c7825 */ /* 0x020fc800078e020e */
[----:B---3--:R-:W-:Y:S01]  /*0190*/  IMAD.WIDE R2, R0, 0x4, R2 ;  /* 0x0000000400027825 */ /* 0x008fe200078e0202 */
[----:B------:R-:W3:Y:S04]  /*01a0*/  @!P0 LDG.E.EL R9, desc[UR4][R12.64] ;  /* 0x000000040c098981 */ /* 0x000ee8000c2e1900 */
[----:B------:R-:W5:Y:S01]  /*01b0*/  @!P0 LDG.E R5, desc[UR4][R2.64] ;  /* 0x0000000402058981 */ /* 0x000f62000c1e1900 */
[----:B0-----:R-:W-:-:S04]  /*01c0*/  IMAD.WIDE R14, R19, 0x4, R16 ;  /* 0x00000004130e7825 */ /* 0x001fc800078e0210 */
[----:B-1----:R-:W-:Y:S01]  /*01d0*/  IMAD.WIDE R16, R19, 0x4, R6 ;  /* 0x0000000413107825 */ /* 0x002fe200078e0206 */
[----:B------:R-:W-:Y:S01]  /*01e0*/  CS2R R18, SRZ ;  /* 0x0000000000127805 */ /* 0x000fe2000001ff00 */
[----:B----4-:R-:W-:Y:S01]  /*01f0*/  HFMA2.MMA R11, -RZ, RZ, 1.625, 0 ;  /* 0x3e800000ff0b7435 */ /* 0x010fe200000001ff */
[----:B------:R-:W0:Y:S04]  /*0200*/  LDC.64 R6, c[0x0][0x240] ;  /* 0x00009000ff067b82 */ /* 0x000e280000000a00 */
[----:B------:R-:W4:Y:S04]  /*0210*/  @!P0 LDG.E.EL R18, desc[UR4][R14.64] ;  /* 0x000000040e128981 */ /* 0x000f28000c2e1900 */
[----:B------:R-:W4:Y:S01]  /*0220*/  @!P0 LDG.E.EL R19, desc[UR4][R16.64] ;  /* 0x0000000410138981 */ /* 0x000f22000c2e1900 */
[----:B0-----:R-:W-:-:S04]  /*0230*/  IMAD.WIDE R6, R0, 0x4, R6 ;  /* 0x0000000400067825 */ /* 0x001fc800078e0206 */
[----:B--2---:R-:W-:-:S04]  /*0240*/  FADD R4, R4, 9.9999997473787516356e-06 ;  /* 0x3727c5ac04047421 */ /* 0x004fc80000000000 */
[----:B------:R-:W0:Y:S02]  /*0250*/  MUFU.SQRT R20, R4 ;  /* 0x0000000400147308 */ /* 0x000e240000002000 */
[C---:B0-----:R-:W-:Y:S02]  /*0260*/  FSETP.GT.AND P1, PT, R20.reuse, 8.50705917302346158658e+37, PT ;  /* 0x7e8000001400780b */ /* 0x041fe40003f24000 */
[----:B------:R-:W-:-:S11]  /*0270*/  FSETP.GEU.AND P2, PT, R20, 1.175494350822287508e-38, PT ;  /* 0x008000001400780b */ /* 0x000fd60003f4e000 */
[----:B------:R-:W-:-:S04]  /*0280*/  @P1 FMUL R20, R20, 0.25 ;  /* 0x3e80000014141820 */ /* 0x000fc80000400000 */
[----:B------:R-:W-:-:S06]  /*0290*/  @!P2 FMUL R20, R20, 16777216 ;  /* 0x4b8000001414a820 */ /* 0x000fcc0000400000 */
[----:B------:R-:W0:Y:S01]  /*02a0*/  MUFU.RCP R20, R20 ;  /* 0x0000001400147308 */ /* 0x000e220000001000 */
[----:B------:R-:W-:Y:S01]  /*02b0*/  FSEL R11, R11, 1, P1 ;  /* 0x3f8000000b0b7808 */ /* 0x000fe20000800000 */
[----:B-----5:R-:W-:-:S04]  /*02c0*/  FADD R5, R8, R5 ;  /* 0x0000000508057221 */ /* 0x020fc80000000000 */
[----:B------:R-:W-:Y:S01]  /*02d0*/  @!P2 FMUL R11, R11, 16777216 ;  /* 0x4b8000000b0ba820 */ /* 0x000fe20000400000 */
[----:B---3--:R-:W-:-:S03]  /*02e0*/  FADD R9, R5, -R9 ;  /* 0x8000000905097221 */ /* 0x008fc60000000000 */
[----:B0-----:R-:W-:-:S04]  /*02f0*/  FMUL R4, R20, R11 ;  /* 0x0000000b14047220 */ /* 0x001fc80000400000 */
[----:B------:R-:W-:-:S04]  /*0300*/  FMUL R4, R9, R4 ;  /* 0x0000000409047220 */ /* 0x000fc80000400000 */
[----:B----4-:R-:W-:Y:S01]  /*0310*/  FFMA R4, R4, R18, R19 ;  /* 0x0000001204047223 */ /* 0x010fe20000000013 */
[----:B------:R0:W-:Y:S04]  /*0320*/  @!P0 STG.E desc[UR4][R2.64], R5 ;  /* 0x0000000502008986 */ /* 0x0001e8000c101904 */
[----:B------:R-:W-:-:S04]  /*0330*/  FSETP.GEU.AND P1, PT, R4, RZ, PT ;  /* 0x000000ff0400720b */ /* 0x000fc80003f2e000 */
[----:B------:R-:W-:Y:S01]  /*0340*/  FSEL R9, R4, RZ, P1 ;  /* 0x000000ff04097208 */ /* 0x000fe20000800000 */
[----:B0-----:R-:W-:Y:S08]  /*0350*/  @P0 EXIT ;  /* 0x000000000000094d */ /* 0x001ff00003800000 */
[----:B------:R-:W-:Y:S01]  /*0360*/  STG.E desc[UR4][R6.64], R9 ;  /* 0x0000000906007986 */ /* 0x000fe2000c101904 */
[----:B------:R-:W-:Y:S05]  /*0370*/  EXIT ;  /* 0x000000000000794d */ /* 0x000fea0003800000 */
.L_x_0:
[----:B------:R-:W-:-:S00]  /*0380*/  BRA `(.L_x_0) ;  /* 0xfffffffc00fc7947 */ /* 0x000fc0000383ffff */
[----:B------:R-:W-:-:S00]  /*0390*/  NOP ;  /* 0x0000000000007918 */ /* 0x000fc00000000000 */
        /* <DEDUP_REMOVED lines=14> */
.L_x_1:


//--------------------- .nv.global.init           --------------------------
	.section	.nv.global.init,"aw",@progbits
.nv.global.init:
	.type		_$_str,@object
	.size		_$_str,(_$_str_$_2 - _$_str)
_$_str:
        /*0000*/ 	.byte	0x5f, 0x5f, 0x43, 0x55, 0x44, 0x41, 0x5f, 0x46, 0x54, 0x5a, 0x00
	.type		_$_str_$_2,@object
	.size		_$_str_$_2,(.L_1 - _$_str_$_2)
_$_str_$_2:
        /*000b*/ 	.byte	0x5f, 0x5f, 0x43, 0x55, 0x44, 0x41, 0x5f, 0x50, 0x52, 0x45, 0x43, 0x5f, 0x53, 0x51, 0x52, 0x54
        /*001b*/ 	.byte	0x00
.L_1:


//--------------------- .nv.constant0.triton_poi_fused__native_batch_norm_legit_no_training_convolution_relu_7 --------------------------
	.section	.nv.constant0.triton_poi_fused__native_batch_norm_legit_no_training_convolution_relu_7,"a",@progbits
	.sectionflags	@""
	.align	4
.nv.constant0.triton_poi_fused__native_batch_norm_legit_no_training_convolution_relu_7:
	.zero		588
